//
// Generated by NVIDIA NVVM Compiler
//
// Compiler Build ID: CL-36424714
// Cuda compilation tools, release 13.0, V13.0.88
// Based on NVVM 20.0.0
//

.version 9.0
.target sm_100
.address_size 64

	// .globl	_Z4sinePfS_i
.global .align 4 .b8 __cudart_i2opi_f[24] = {65, 144, 67, 60, 153, 149, 98, 219, 192, 221, 52, 245, 209, 87, 39, 252, 41, 21, 68, 78, 110, 131, 249, 162};

.visible .entry _Z4sinePfS_i(
	.param .u64 .ptr .align 1 _Z4sinePfS_i_param_0,
	.param .u64 .ptr .align 1 _Z4sinePfS_i_param_1,
	.param .u32 _Z4sinePfS_i_param_2
)
{
	.local .align 4 .b8 	__local_depot0[28];
	.reg .b64 	%SP;
	.reg .b64 	%SPL;
	.reg .pred 	%p<10>;
	.reg .b32 	%r<44>;
	.reg .b32 	%f<28>;
	.reg .b64 	%rd<31>;
	.reg .b64 	%fd<3>;

	mov.u64 	%SPL, __local_depot0;
	ld.param.u64 	%rd10, [_Z4sinePfS_i_param_0];
	ld.param.u64 	%rd11, [_Z4sinePfS_i_param_1];
	ld.param.s32 	%rd12, [_Z4sinePfS_i_param_2];
	add.u64 	%rd1, %SPL, 0;
	mov.u32 	%r15, %tid.x;
	mov.u32 	%r16, %ctaid.x;
	mov.u32 	%r17, %ntid.x;
	mad.lo.s32 	%r18, %r16, %r17, %r15;
	cvt.u64.u32 	%rd2, %r18;
	setp.ge.u64 	%p1, %rd2, %rd12;
	@%p1 bra 	$L__BB0_10;
	cvta.to.global.u64 	%rd14, %rd10;
	shl.b64 	%rd15, %rd2, 2;
	add.s64 	%rd16, %rd14, %rd15;
	ld.global.f32 	%f1, [%rd16];
	mul.f32 	%f7, %f1, 0f3F22F983;
	cvt.rni.s32.f32 	%r43, %f7;
	cvt.rn.f32.s32 	%f8, %r43;
	fma.rn.f32 	%f9, %f8, 0fBFC90FDA, %f1;
	fma.rn.f32 	%f10, %f8, 0fB3A22168, %f9;
	fma.rn.f32 	%f27, %f8, 0fA7C234C5, %f10;
	abs.f32 	%f3, %f1;
	setp.ltu.f32 	%p2, %f3, 0f47CE4780;
	@%p2 bra 	$L__BB0_9;
	setp.neu.f32 	%p3, %f3, 0f7F800000;
	@%p3 bra 	$L__BB0_4;
	mov.f32 	%f13, 0f00000000;
	mul.rn.f32 	%f27, %f1, %f13;
	mov.b32 	%r43, 0;
	bra.uni 	$L__BB0_9;
$L__BB0_4:
	mov.b32 	%r2, %f1;
	shl.b32 	%r20, %r2, 8;
	or.b32  	%r3, %r20, -2147483648;
	mov.b64 	%rd30, 0;
	mov.b32 	%r40, 0;
	mov.u64 	%rd28, __cudart_i2opi_f;
	mov.u64 	%rd29, %rd1;
$L__BB0_5:
	.pragma "nounroll";
	ld.global.nc.u32 	%r21, [%rd28];
	mad.wide.u32 	%rd19, %r21, %r3, %rd30;
	shr.u64 	%rd30, %rd19, 32;
	st.local.u32 	[%rd29], %rd19;
	add.s32 	%r40, %r40, 1;
	add.s64 	%rd29, %rd29, 4;
	add.s64 	%rd28, %rd28, 4;
	setp.ne.s32 	%p4, %r40, 6;
	@%p4 bra 	$L__BB0_5;
	shr.u32 	%r22, %r2, 23;
	st.local.u32 	[%rd1+24], %rd30;
	and.b32  	%r6, %r22, 31;
	and.b32  	%r23, %r22, 224;
	add.s32 	%r24, %r23, -128;
	shr.u32 	%r25, %r24, 5;
	mul.wide.u32 	%rd20, %r25, 4;
	sub.s64 	%rd9, %rd1, %rd20;
	ld.local.u32 	%r41, [%rd9+24];
	ld.local.u32 	%r42, [%rd9+20];
	setp.eq.s32 	%p5, %r6, 0;
	@%p5 bra 	$L__BB0_8;
	shf.l.wrap.b32 	%r41, %r42, %r41, %r6;
	ld.local.u32 	%r26, [%rd9+16];
	shf.l.wrap.b32 	%r42, %r26, %r42, %r6;
$L__BB0_8:
	shr.u32 	%r27, %r41, 30;
	shf.l.wrap.b32 	%r28, %r42, %r41, 2;
	shl.b32 	%r29, %r42, 2;
	shr.u32 	%r30, %r28, 31;
	add.s32 	%r31, %r30, %r27;
	neg.s32 	%r32, %r31;
	setp.lt.s32 	%p6, %r2, 0;
	selp.b32 	%r43, %r32, %r31, %p6;
	xor.b32  	%r33, %r28, %r2;
	shr.s32 	%r34, %r28, 31;
	xor.b32  	%r35, %r34, %r28;
	xor.b32  	%r36, %r34, %r29;
	cvt.u64.u32 	%rd21, %r35;
	shl.b64 	%rd22, %rd21, 32;
	cvt.u64.u32 	%rd23, %r36;
	or.b64  	%rd24, %rd22, %rd23;
	cvt.rn.f64.s64 	%fd1, %rd24;
	mul.f64 	%fd2, %fd1, 0d3BF921FB54442D19;
	cvt.rn.f32.f64 	%f11, %fd2;
	neg.f32 	%f12, %f11;
	setp.lt.s32 	%p7, %r33, 0;
	selp.f32 	%f27, %f12, %f11, %p7;
$L__BB0_9:
	mul.rn.f32 	%f14, %f27, %f27;
	and.b32  	%r38, %r43, 1;
	setp.eq.b32 	%p8, %r38, 1;
	selp.f32 	%f15, 0f3F800000, %f27, %p8;
	fma.rn.f32 	%f16, %f14, %f15, 0f00000000;
	fma.rn.f32 	%f17, %f14, 0f37CBAC00, 0fBAB607ED;
	selp.f32 	%f18, %f17, 0fB94D4153, %p8;
	selp.f32 	%f19, 0f3D2AAABB, 0f3C0885E4, %p8;
	fma.rn.f32 	%f20, %f18, %f14, %f19;
	selp.f32 	%f21, 0fBEFFFFFF, 0fBE2AAAA8, %p8;
	fma.rn.f32 	%f22, %f20, %f14, %f21;
	fma.rn.f32 	%f23, %f22, %f16, %f15;
	and.b32  	%r39, %r43, 2;
	setp.eq.s32 	%p9, %r39, 0;
	mov.f32 	%f24, 0f00000000;
	sub.f32 	%f25, %f24, %f23;
	selp.f32 	%f26, %f23, %f25, %p9;
	cvta.to.global.u64 	%rd25, %rd11;
	add.s64 	%rd27, %rd25, %rd15;
	st.global.f32 	[%rd27], %f26;
$L__BB0_10:
	ret;

}


// ===== COMPILED SASS (sm_100) =====

	.target	sm_100

	.elftype	@"ET_EXEC"


//--------------------- .note.nv.tkinfo           --------------------------
	.section	.note.nv.tkinfo,"",@"SHT_NOTE"
	.sectionflags	@"SHF_NOTE_NV_TKINFO"
	.tkinfo
        /*0018*/ 	.word	0x00000002
        /*0030*/ 	.string	""
        /*0030*/ 	.string	"ptxas"
        /*0030*/ 	.string	"Cuda compilation tools, release 13.0, V13.0.88"
        /*0030*/ 	.string	"Build cuda_13.0.r13.0/compiler.36424714_0"
        /*0030*/ 	.string	"-arch sm_100 -m 64 "



//--------------------- .note.nv.cuinfo           --------------------------
	.section	.note.nv.cuinfo,"",@"SHT_NOTE"
	.sectionflags	@"SHF_NOTE_NV_CUINFO"
        /*0018*/ 	.short	0x0002
        /*001a*/ 	.short	0x0064
        /*001c*/ 	.short	0x0082
	.zero		2


//--------------------- .nv.info                  --------------------------
	.section	.nv.info,"",@"SHT_CUDA_INFO"
	.align	4


	//----- nvinfo : EIATTR_REGCOUNT
	.align		4
        /*0000*/ 	.byte	0x04, 0x2f
        /*0002*/ 	.short	(.L_2 - .L_1)
	.align		4
.L_1:
        /*0004*/ 	.word	index@(_Z4sinePfS_i)
        /*0008*/ 	.word	0x00000013


	//----- nvinfo : EIATTR_FRAME_SIZE
	.align		4
.L_2:
        /*000c*/ 	.byte	0x04, 0x11
        /*000e*/ 	.short	(.L_4 - .L_3)
	.align		4
.L_3:
        /*0010*/ 	.word	index@(_Z4sinePfS_i)
        /*0014*/ 	.word	0x00000000


	//----- nvinfo : EIATTR_MIN_STACK_SIZE
	.align		4
.L_4:
        /*0018*/ 	.byte	0x04, 0x12
        /*001a*/ 	.short	(.L_6 - .L_5)
	.align		4
.L_5:
        /*001c*/ 	.word	index@(_Z4sinePfS_i)
        /*0020*/ 	.word	0x00000000
.L_6:


//--------------------- .nv.compat                --------------------------
	.section	.nv.compat,"",@"SHT_CUDA_COMPAT_INFO"
	.align	4
        /*0000*/ 	.byte	0x02, 0x09, 0x00, 0x00, 0x02, 0x02, 0x01, 0x00, 0x02, 0x05, 0x05, 0x00, 0x03, 0x07, 0x01, 0x01
        /*0010*/ 	.byte	0x02, 0x03, 0x00, 0x00, 0x02, 0x06, 0x01, 0x00, 0x04, 0x0b, 0x08, 0x00, 0x01, 0x00, 0x00, 0x00
        /*0020*/ 	.byte	0x00, 0x00, 0x00, 0x00


//--------------------- .nv.info._Z4sinePfS_i     --------------------------
	.section	.nv.info._Z4sinePfS_i,"",@"SHT_CUDA_INFO"
	.sectionflags	@""
	.align	4


	//----- nvinfo : EIATTR_CUDA_API_VERSION
	.align		4
        /*0000*/ 	.byte	0x04, 0x37
        /*0002*/ 	.short	(.L_8 - .L_7)
.L_7:
        /*0004*/ 	.word	0x00000082


	//----- nvinfo : EIATTR_KPARAM_INFO
	.align		4
.L_8:
        /*0008*/ 	.byte	0x04, 0x17
        /*000a*/ 	.short	(.L_10 - .L_9)
.L_9:
        /*000c*/ 	.word	0x00000000
        /*0010*/ 	.short	0x0002
        /*0012*/ 	.short	0x0010
        /*0014*/ 	.byte	0x00, 0xf0, 0x11, 0x00


	//----- nvinfo : EIATTR_KPARAM_INFO
	.align		4
.L_10:
        /*0018*/ 	.byte	0x04, 0x17
        /*001a*/ 	.short	(.L_12 - .L_11)
.L_11:
        /*001c*/ 	.word	0x00000000
        /*0020*/ 	.short	0x0001
        /*0022*/ 	.short	0x0008
        /*0024*/ 	.byte	0x00, 0xf5, 0x21, 0x00


	//----- nvinfo : EIATTR_KPARAM_INFO
	.align		4
.L_12:
        /*0028*/ 	.byte	0x04, 0x17
        /*002a*/ 	.short	(.L_14 - .L_13)
.L_13:
        /*002c*/ 	.word	0x00000000
        /*0030*/ 	.short	0x0000
        /*0032*/ 	.short	0x0000
        /*0034*/ 	.byte	0x00, 0xf5, 0x21, 0x00


	//----- nvinfo : EIATTR_SPARSE_MMA_MASK
	.align		4
.L_14:
        /*0038*/ 	.byte	0x03, 0x50
        /*003a*/ 	.short	0x0000


	//----- nvinfo : EIATTR_MAXREG_COUNT
	.align		4
        /*003c*/ 	.byte	0x03, 0x1b
        /*003e*/ 	.short	0x00ff


	//----- nvinfo : EIATTR_MERCURY_ISA_VERSION
	.align		4
        /*0040*/ 	.byte	0x03, 0x5f
        /*0042*/ 	.short	0x0101


	//----- nvinfo : EIATTR_VRC_CTA_INIT_COUNT
	.align		4
        /*0044*/ 	.byte	0x02, 0x4a
	.zero		1
	.zero		1


	//----- nvinfo : EIATTR_EXIT_INSTR_OFFSETS
	.align		4
        /*0048*/ 	.byte	0x04, 0x1c
        /*004a*/ 	.short	(.L_16 - .L_15)


	//   ....[0]....
.L_15:
        /*004c*/ 	.word	0x00000090


	//   ....[1]....
        /*0050*/ 	.word	0x00000900


	//----- nvinfo : EIATTR_CRS_STACK_SIZE
	.align		4
.L_16:
        /*0054*/ 	.byte	0x04, 0x1e
        /*0056*/ 	.short	(.L_18 - .L_17)
.L_17:
        /*0058*/ 	.word	0x00000000


	//----- nvinfo : EIATTR_CBANK_PARAM_SIZE
	.align		4
.L_18:
        /*005c*/ 	.byte	0x03, 0x19
        /*005e*/ 	.short	0x0014


	//----- nvinfo : EIATTR_PARAM_CBANK
	.align		4
        /*0060*/ 	.byte	0x04, 0x0a
        /*0062*/ 	.short	(.L_20 - .L_19)
	.align		4
.L_19:
        /*0064*/ 	.word	index@(.nv.constant0._Z4sinePfS_i)
        /*0068*/ 	.short	0x0380
        /*006a*/ 	.short	0x0014


	//----- nvinfo : EIATTR_SW_WAR
	.align		4
.L_20:
        /*006c*/ 	.byte	0x04, 0x36
        /*006e*/ 	.short	(.L_22 - .L_21)
.L_21:
        /*0070*/ 	.word	0x00000008
.L_22:


//--------------------- .nv.callgraph             --------------------------
	.section	.nv.callgraph,"",@"SHT_CUDA_CALLGRAPH"
	.align	4
	.sectionentsize	8
	.align		4
        /*0000*/ 	.word	0x00000000
	.align		4
        /*0004*/ 	.word	0xffffffff
	.align		4
        /*0008*/ 	.word	0x00000000
	.align		4
        /*000c*/ 	.word	0xfffffffe
	.align		4
        /*0010*/ 	.word	0x00000000
	.align		4
        /*0014*/ 	.word	0xfffffffd
	.align		4
        /*0018*/ 	.word	0x00000000
	.align		4
        /*001c*/ 	.word	0xfffffffc


//--------------------- .nv.constant4             --------------------------
	.section	.nv.constant4,"a",@progbits
	.align	8
	.align		8
.nv.constant4:
        /*0000*/ 	.dword	__cudart_i2opi_f


//--------------------- .text._Z4sinePfS_i        --------------------------
	.section	.text._Z4sinePfS_i,"ax",@progbits
	.align	128
        .global         _Z4sinePfS_i
        .type           _Z4sinePfS_i,@function
        .size           _Z4sinePfS_i,(.L_x_6 - _Z4sinePfS_i)
        .other          _Z4sinePfS_i,@"STO_CUDA_ENTRY STV_DEFAULT"
_Z4sinePfS_i:
.text._Z4sinePfS_i:
[----:B------:R-:W-:Y:S01]  /*0000*/  LDC R1, c[0x0][0x37c] ;  /* 0x0000df00ff017b82 */ /* 0x000fe20000000800 */
[----:B------:R-:W0:Y:S07]  /*0010*/  S2R R2, SR_TID.X ;  /* 0x0000000000027919 */ /* 0x000e2e0000002100 */
[----:B------:R-:W0:Y:S01]  /*0020*/  S2UR UR4, SR_CTAID.X ;  /* 0x00000000000479c3 */ /* 0x000e220000002500 */
[----:B------:R-:W1:Y:S07]  /*0030*/  LDCU UR5, c[0x0][0x390] ;  /* 0x00007200ff0577ac */ /* 0x000e6e0008000800 */
[----:B------:R-:W0:Y:S02]  /*0040*/  LDC R3, c[0x0][0x360] ;  /* 0x0000d800ff037b82 */ /* 0x000e240000000800 */
[----:B0-----:R-:W-:Y:S01]  /*0050*/  IMAD R2, R3, UR4, R2 ;  /* 0x0000000403027c24 */ /* 0x001fe2000f8e0202 */
[----:B-1----:R-:W-:-:S04]  /*0060*/  USHF.R.S32.HI UR4, URZ, 0x1f, UR5 ;  /* 0x0000001fff047899 */ /* 0x002fc80008011405 */
[----:B------:R-:W-:-:S04]  /*0070*/  ISETP.GE.U32.AND P0, PT, R2, UR5, PT ;  /* 0x0000000502007c0c */ /* 0x000fc8000bf06070 */
[----:B------:R-:W-:-:S13]  /*0080*/  ISETP.GE.U32.AND.EX P0, PT, RZ, UR4, PT, P0 ;  /* 0x00000004ff007c0c */ /* 0x000fda000bf06100 */
[----:B------:R-:W-:Y:S05]  /*0090*/  @P0 EXIT ;  /* 0x000000000000094d */ /* 0x000fea0003800000 */
[----:B------:R-:W0:Y:S01]  /*00a0*/  LDCU.64 UR4, c[0x0][0x380] ;  /* 0x00007000ff0477ac */ /* 0x000e220008000a00 */
[----:B------:R-:W-:Y:S01]  /*00b0*/  IMAD.SHL.U32 R3, R2, 0x4, RZ ;  /* 0x0000000402037824 */ /* 0x000fe200078e00ff */
[----:B------:R-:W-:Y:S01]  /*00c0*/  SHF.R.U32.HI R2, RZ, 0x1e, R2 ;  /* 0x0000001eff027819 */ /* 0x000fe20000011602 */
[----:B------:R-:W1:Y:S03]  /*00d0*/  LDCU.64 UR6, c[0x0][0x358] ;  /* 0x00006b00ff0677ac */ /* 0x000e660008000a00 */
[----:B0-----:R-:W-:-:S04]  /*00e0*/  IADD3 R4, P0, PT, R3, UR4, RZ ;  /* 0x0000000403047c10 */ /* 0x001fc8000ff1e0ff */
[----:B------:R-:W-:-:S05]  /*00f0*/  IADD3.X R5, PT, PT, R2, UR5, RZ, P0, !PT ;  /* 0x0000000502057c10 */ /* 0x000fca00087fe4ff */
[----:B-1----:R-:W2:Y:S01]  /*0100*/  LDG.E R0, desc[UR6][R4.64] ;  /* 0x0000000604007981 */ /* 0x002ea2000c1e1900 */
[----:B------:R-:W-:Y:S01]  /*0110*/  BSSY.RECONVERGENT B0, `(.L_x_0) ;  /* 0x0000069000007945 */ /* 0x000fe20003800200 */
[C---:B--2---:R-:W-:Y:S01]  /*0120*/  FMUL R6, R0.reuse, 0.63661974668502807617 ;  /* 0x3f22f98300067820 */ /* 0x044fe20000400000 */
[----:B------:R-:W-:-:S03]  /*0130*/  FSETP.GE.AND P0, PT, |R0|, 105615, PT ;  /* 0x47ce47800000780b */ /* 0x000fc60003f06200 */
[----:B------:R-:W0:Y:S02]  /*0140*/  F2I.NTZ R9, R6 ;  /* 0x0000000600097305 */ /* 0x000e240000203100 */
[----:B0-----:R-:W-:-:S05]  /*0150*/  I2FP.F32.S32 R7, R9 ;  /* 0x0000000900077245 */ /* 0x001fca0000201400 */
[----:B------:R-:W-:-:S04]  /*0160*/  FFMA R8, R7, -1.5707962512969970703, R0 ;  /* 0xbfc90fda07087823 */ /* 0x000fc80000000000 */
[----:B------:R-:W-:-:S04]  /*0170*/  FFMA R8, R7, -7.5497894158615963534e-08, R8 ;  /* 0xb3a2216807087823 */ /* 0x000fc80000000008 */
[----:B------:R-:W-:Y:S01]  /*0180*/  FFMA R7, R7, -5.3903029534742383927e-15, R8 ;  /* 0xa7c234c507077823 */ /* 0x000fe20000000008 */
[----:B------:R-:W-:Y:S06]  /*0190*/  @!P0 BRA `(.L_x_1) ;  /* 0x0000000400808947 */ /* 0x000fec0003800000 */
[----:B------:R-:W-:-:S13]  /*01a0*/  FSETP.NEU.AND P0, PT, |R0|, +INF , PT ;  /* 0x7f8000000000780b */ /* 0x000fda0003f0d200 */
[----:B------:R-:W-:Y:S01]  /*01b0*/  @!P0 FMUL R7, RZ, R0 ;  /* 0x00000000ff078220 */ /* 0x000fe20000400000 */
[----:B------:R-:W-:Y:S01]  /*01c0*/  @!P0 IMAD.MOV.U32 R9, RZ, RZ, RZ ;  /* 0x000000ffff098224 */ /* 0x000fe200078e00ff */
[----:B------:R-:W-:Y:S06]  /*01d0*/  @!P0 BRA `(.L_x_1) ;  /* 0x0000000400708947 */ /* 0x000fec0003800000 */
[----:B------:R-:W-:Y:S01]  /*01e0*/  IMAD.SHL.U32 R5, R0, 0x100, RZ ;  /* 0x0000010000057824 */ /* 0x000fe200078e00ff */
[----:B------:R-:W0:Y:S01]  /*01f0*/  LDCU.64 UR8, c[0x4][URZ] ;  /* 0x01000000ff0877ac */ /* 0x000e220008000a00 */
[----:B------:R-:W-:Y:S02]  /*0200*/  IMAD.MOV.U32 R4, RZ, RZ, RZ ;  /* 0x000000ffff047224 */ /* 0x000fe400078e00ff */
[----:B------:R-:W-:Y:S01]  /*0210*/  IMAD.MOV.U32 R16, RZ, RZ, RZ ;  /* 0x000000ffff107224 */ /* 0x000fe200078e00ff */
[----:B------:R-:W-:Y:S01]  /*0220*/  LOP3.LUT R5, R5, 0x80000000, RZ, 0xfc, !PT ;  /* 0x8000000005057812 */ /* 0x000fe200078efcff */
[----:B------:R-:W-:Y:S01]  /*0230*/  UMOV UR5, URZ ;  /* 0x000000ff00057c82 */ /* 0x000fe20008000000 */
[----:B------:R-:W-:-:S05]  /*0240*/  UMOV UR4, URZ ;  /* 0x000000ff00047c82 */ /* 0x000fca0008000000 */
.L_x_2:
[----:B0-----:R-:W-:Y:S02]  /*0250*/  IMAD.U32 R8, RZ, RZ, UR8 ;  /* 0x00000008ff087e24 */ /* 0x001fe4000f8e00ff */
[----:B------:R-:W-:-:S05]  /*0260*/  IMAD.U32 R9, RZ, RZ, UR9 ;  /* 0x00000009ff097e24 */ /* 0x000fca000f8e00ff */
[----:B------:R-:W2:Y:S01]  /*0270*/  LDG.E.CONSTANT R6, desc[UR6][R8.64] ;  /* 0x0000000608067981 */ /* 0x000ea2000c1e9900 */
[----:B------:R-:W-:Y:S01]  /*0280*/  UIADD3 UR4, UPT, UPT, UR4, 0x1, URZ ;  /* 0x0000000104047890 */ /* 0x000fe2000fffe0ff */
[C---:B------:R-:W-:Y:S01]  /*0290*/  ISETP.EQ.AND P0, PT, R16.reuse, RZ, PT ;  /* 0x000000ff1000720c */ /* 0x040fe20003f02270 */
[----:B------:R-:W-:Y:S01]  /*02a0*/  UIADD3 UR8, UP1, UPT, UR8, 0x4, URZ ;  /* 0x0000000408087890 */ /* 0x000fe2000ff3e0ff */
[C---:B------:R-:W-:Y:S01]  /*02b0*/  ISETP.EQ.AND P1, PT, R16.reuse, 0x4, PT ;  /* 0x000000041000780c */ /* 0x040fe20003f22270 */
[----:B------:R-:W-:Y:S01]  /*02c0*/  UISETP.NE.AND UP0, UPT, UR4, 0x6, UPT ;  /* 0x000000060400788c */ /* 0x000fe2000bf05270 */
[C---:B------:R-:W-:Y:S01]  /*02d0*/  ISETP.EQ.AND P2, PT, R16.reuse, 0x8, PT ;  /* 0x000000081000780c */ /* 0x040fe20003f42270 */
[----:B------:R-:W-:Y:S01]  /*02e0*/  UIADD3.X UR9, UPT, UPT, URZ, UR9, URZ, UP1, !UPT ;  /* 0x00000009ff097290 */ /* 0x000fe20008ffe4ff */
[C---:B------:R-:W-:Y:S02]  /*02f0*/  ISETP.EQ.AND P3, PT, R16.reuse, 0xc, PT ;  /* 0x0000000c1000780c */ /* 0x040fe40003f62270 */
[----:B------:R-:W-:-:S02]  /*0300*/  ISETP.EQ.AND P4, PT, R16, 0x10, PT ;  /* 0x000000101000780c */ /* 0x000fc40003f82270 */
[C---:B------:R-:W-:Y:S01]  /*0310*/  ISETP.EQ.AND P5, PT, R16.reuse, 0x14, PT ;  /* 0x000000141000780c */ /* 0x040fe20003fa2270 */
[----:B------:R-:W-:Y:S02]  /*0320*/  VIADD R16, R16, 0x4 ;  /* 0x0000000410107836 */ /* 0x000fe40000000000 */
[----:B--2---:R-:W-:-:S03]  /*0330*/  IMAD.WIDE.U32 R6, R6, R5, RZ ;  /* 0x0000000506067225 */ /* 0x004fc600078e00ff */
[----:B------:R-:W-:-:S04]  /*0340*/  IADD3 R6, P6, PT, R6, R4, RZ ;  /* 0x0000000406067210 */ /* 0x000fc80007fde0ff */
[----:B------:R-:W-:Y:S01]  /*0350*/  IADD3.X R4, PT, PT, R7, UR5, RZ, P6, !PT ;  /* 0x0000000507047c10 */ /* 0x000fe2000b7fe4ff */
[--C-:B------:R-:W-:Y:S01]  /*0360*/  @P0 IMAD.MOV.U32 R10, RZ, RZ, R6.reuse ;  /* 0x000000ffff0a0224 */ /* 0x100fe200078e0006 */
[----:B------:R-:W-:Y:S01]  /*0370*/  @P4 MOV R14, R6 ;  /* 0x00000006000e4202 */ /* 0x000fe20000000f00 */
[--C-:B------:R-:W-:Y:S02]  /*0380*/  @P1 IMAD.MOV.U32 R11, RZ, RZ, R6.reuse ;  /* 0x000000ffff0b1224 */ /* 0x100fe400078e0006 */
[--C-:B------:R-:W-:Y:S02]  /*0390*/  @P2 IMAD.MOV.U32 R12, RZ, RZ, R6.reuse ;  /* 0x000000ffff0c2224 */ /* 0x100fe400078e0006 */
[--C-:B------:R-:W-:Y:S02]  /*03a0*/  @P3 IMAD.MOV.U32 R13, RZ, RZ, R6.reuse ;  /* 0x000000ffff0d3224 */ /* 0x100fe400078e0006 */
[----:B------:R-:W-:Y:S01]  /*03b0*/  @P5 IMAD.MOV.U32 R15, RZ, RZ, R6 ;  /* 0x000000ffff0f5224 */ /* 0x000fe200078e0006 */
[----:B------:R-:W-:Y:S06]  /*03c0*/  BRA.U UP0, `(.L_x_2) ;  /* 0xfffffffd00a07547 */ /* 0x000fec000b83ffff */
[----:B------:R-:W-:Y:S01]  /*03d0*/  SHF.R.U32.HI R5, RZ, 0x17, R0 ;  /* 0x00000017ff057819 */ /* 0x000fe20000011600 */
[----:B------:R-:W-:Y:S03]  /*03e0*/  BSSY.RECONVERGENT B1, `(.L_x_3) ;  /* 0x0000029000017945 */ /* 0x000fe60003800200 */
[C---:B------:R-:W-:Y:S02]  /*03f0*/  LOP3.LUT R6, R5.reuse, 0xe0, RZ, 0xc0, !PT ;  /* 0x000000e005067812 */ /* 0x040fe400078ec0ff */
[----:B------:R-:W-:-:S03]  /*0400*/  LOP3.LUT P6, RZ, R5, 0x1f, RZ, 0xc0, !PT ;  /* 0x0000001f05ff7812 */ /* 0x000fc600078cc0ff */
[----:B------:R-:W-:-:S05]  /*0410*/  VIADD R6, R6, 0xffffff80 ;  /* 0xffffff8006067836 */ /* 0x000fca0000000000 */
[----:B------:R-:W-:-:S05]  /*0420*/  SHF.R.U32.HI R6, RZ, 0x5, R6 ;  /* 0x00000005ff067819 */ /* 0x000fca0000011606 */
[----:B------:R-:W-:-:S05]  /*0430*/  IMAD.U32 R9, R6, -0x4, RZ ;  /* 0xfffffffc06097824 */ /* 0x000fca00078e00ff */
[C---:B------:R-:W-:Y:S02]  /*0440*/  ISETP.EQ.AND P3, PT, R9.reuse, -0x18, PT ;  /* 0xffffffe80900780c */ /* 0x040fe40003f62270 */
[C---:B------:R-:W-:Y:S02]  /*0450*/  ISETP.EQ.AND P4, PT, R9.reuse, -0x14, PT ;  /* 0xffffffec0900780c */ /* 0x040fe40003f82270 */
[C---:B------:R-:W-:Y:S02]  /*0460*/  ISETP.EQ.AND P2, PT, R9.reuse, -0x10, PT ;  /* 0xfffffff00900780c */ /* 0x040fe40003f42270 */
[C---:B------:R-:W-:Y:S02]  /*0470*/  ISETP.EQ.AND P1, PT, R9.reuse, -0xc, PT ;  /* 0xfffffff40900780c */ /* 0x040fe40003f22270 */
[C---:B------:R-:W-:Y:S02]  /*0480*/  ISETP.EQ.AND P0, PT, R9.reuse, -0x8, PT ;  /* 0xfffffff80900780c */ /* 0x040fe40003f02270 */
[----:B------:R-:W-:-:S03]  /*0490*/  ISETP.EQ.AND P5, PT, R9, RZ, PT ;  /* 0x000000ff0900720c */ /* 0x000fc60003fa2270 */
[--C-:B------:R-:W-:Y:S01]  /*04a0*/  @P3 IMAD.MOV.U32 R6, RZ, RZ, R10.reuse ;  /* 0x000000ffff063224 */ /* 0x100fe200078e000a */
[C---:B------:R-:W-:Y:S01]  /*04b0*/  ISETP.EQ.AND P3, PT, R9.reuse, -0x4, PT ;  /* 0xfffffffc0900780c */ /* 0x040fe20003f62270 */
[----:B------:R-:W-:Y:S02]  /*04c0*/  @P4 IMAD.MOV.U32 R7, RZ, RZ, R10 ;  /* 0x000000ffff074224 */ /* 0x000fe400078e000a */
[--C-:B------:R-:W-:Y:S01]  /*04d0*/  @P4 IMAD.MOV.U32 R6, RZ, RZ, R11.reuse ;  /* 0x000000ffff064224 */ /* 0x100fe200078e000b */
[----:B------:R-:W-:Y:S01]  /*04e0*/  ISETP.EQ.AND P4, PT, R9, 0x4, PT ;  /* 0x000000040900780c */ /* 0x000fe20003f82270 */
[----:B------:R-:W-:Y:S01]  /*04f0*/  @P2 IMAD.MOV.U32 R7, RZ, RZ, R11 ;  /* 0x000000ffff072224 */ /* 0x000fe200078e000b */
[----:B------:R-:W-:Y:S01]  /*0500*/  @P2 MOV R6, R12 ;  /* 0x0000000c00062202 */ /* 0x000fe20000000f00 */
[----:B------:R-:W-:Y:S02]  /*0510*/  @P1 IMAD.MOV.U32 R6, RZ, RZ, R13 ;  /* 0x000000ffff061224 */ /* 0x000fe400078e000d */
[----:B------:R-:W-:-:S02]  /*0520*/  @P0 IMAD.MOV.U32 R6, RZ, RZ, R14 ;  /* 0x000000ffff060224 */ /* 0x000fc400078e000e */
[----:B------:R-:W-:Y:S02]  /*0530*/  @P1 IMAD.MOV.U32 R7, RZ, RZ, R12 ;  /* 0x000000ffff071224 */ /* 0x000fe400078e000c */
[----:B------:R-:W-:Y:S02]  /*0540*/  @P3 IMAD.MOV.U32 R6, RZ, RZ, R15 ;  /* 0x000000ffff063224 */ /* 0x000fe400078e000f */
[----:B------:R-:W-:Y:S02]  /*0550*/  @P5 IMAD.MOV.U32 R6, RZ, RZ, R4 ;  /* 0x000000ffff065224 */ /* 0x000fe400078e0004 */
[----:B------:R-:W-:Y:S02]  /*0560*/  @P0 IMAD.MOV.U32 R7, RZ, RZ, R13 ;  /* 0x000000ffff070224 */ /* 0x000fe400078e000d */
[----:B------:R-:W-:Y:S02]  /*0570*/  @P3 IMAD.MOV.U32 R7, RZ, RZ, R14 ;  /* 0x000000ffff073224 */ /* 0x000fe400078e000e */
[----:B------:R-:W-:Y:S01]  /*0580*/  @P5 IMAD.MOV.U32 R7, RZ, RZ, R15 ;  /* 0x000000ffff075224 */ /* 0x000fe200078e000f */
[----:B------:R-:W-:Y:S01]  /*0590*/  @P4 MOV R7, R4 ;  /* 0x0000000400074202 */ /* 0x000fe20000000f00 */
[----:B------:R-:W-:Y:S01]  /*05a0*/  IMAD.MOV.U32 R8, RZ, RZ, R6 ;  /* 0x000000ffff087224 */ /* 0x000fe200078e0006 */
[----:B------:R-:W-:Y:S06]  /*05b0*/  @!P6 BRA `(.L_x_4) ;  /* 0x00000000002ce947 */ /* 0x000fec0003800000 */
[----:B------:R-:W-:Y:S01]  /*05c0*/  @P2 IMAD.MOV.U32 R6, RZ, RZ, R10 ;  /* 0x000000ffff062224 */ /* 0x000fe200078e000a */
[----:B------:R-:W-:Y:S01]  /*05d0*/  LOP3.LUT R5, R5, 0x1f, RZ, 0xc0, !PT ;  /* 0x0000001f05057812 */ /* 0x000fe200078ec0ff */
[----:B------:R-:W-:Y:S02]  /*05e0*/  @P1 IMAD.MOV.U32 R6, RZ, RZ, R11 ;  /* 0x000000ffff061224 */ /* 0x000fe400078e000b */
[----:B------:R-:W-:Y:S01]  /*05f0*/  @P0 IMAD.MOV.U32 R6, RZ, RZ, R12 ;  /* 0x000000ffff060224 */ /* 0x000fe200078e000c */
[----:B------:R-:W-:Y:S01]  /*0600*/  ISETP.EQ.AND P0, PT, R9, 0x8, PT ;  /* 0x000000080900780c */ /* 0x000fe20003f02270 */
[----:B------:R-:W-:Y:S01]  /*0610*/  @P3 IMAD.MOV.U32 R6, RZ, RZ, R13 ;  /* 0x000000ffff063224 */ /* 0x000fe200078e000d */
[----:B------:R-:W-:Y:S01]  /*0620*/  SHF.L.W.U32.HI R8, R7, R5, R8 ;  /* 0x0000000507087219 */ /* 0x000fe20000010e08 */
[----:B------:R-:W-:Y:S02]  /*0630*/  @P5 IMAD.MOV.U32 R6, RZ, RZ, R14 ;  /* 0x000000ffff065224 */ /* 0x000fe400078e000e */
[----:B------:R-:W-:-:S08]  /*0640*/  @P4 IMAD.MOV.U32 R6, RZ, RZ, R15 ;  /* 0x000000ffff064224 */ /* 0x000fd000078e000f */
[----:B------:R-:W-:-:S04]  /*0650*/  @P0 MOV R6, R4 ;  /* 0x0000000400060202 */ /* 0x000fc80000000f00 */
[----:B------:R-:W-:-:S07]  /*0660*/  SHF.L.W.U32.HI R7, R6, R5, R7 ;  /* 0x0000000506077219 */ /* 0x000fce0000010e07 */
.L_x_4:
[----:B------:R-:W-:Y:S05]  /*0670*/  BSYNC.RECONVERGENT B1 ;  /* 0x0000000000017941 */ /* 0x000fea0003800200 */
.L_x_3:
[C---:B------:R-:W-:Y:S01]  /*0680*/  SHF.L.W.U32.HI R9, R7.reuse, 0x2, R8 ;  /* 0x0000000207097819 */ /* 0x040fe20000010e08 */
[----:B------:R-:W-:Y:S01]  /*0690*/  IMAD.SHL.U32 R7, R7, 0x4, RZ ;  /* 0x0000000407077824 */ /* 0x000fe200078e00ff */
[----:B------:R-:W-:Y:S01]  /*06a0*/  UMOV UR4, 0x54442d19 ;  /* 0x54442d1900047882 */ /* 0x000fe20000000000 */
[----:B------:R-:W-:Y:S01]  /*06b0*/  UMOV UR5, 0x3bf921fb ;  /* 0x3bf921fb00057882 */ /* 0x000fe20000000000 */
[----:B------:R-:W-:Y:S02]  /*06c0*/  SHF.R.S32.HI R4, RZ, 0x1f, R9 ;  /* 0x0000001fff047819 */ /* 0x000fe40000011409 */
[----:B------:R-:W-:Y:S02]  /*06d0*/  ISETP.GE.AND P0, PT, R0, RZ, PT ;  /* 0x000000ff0000720c */ /* 0x000fe40003f06270 */
[C---:B------:R-:W-:Y:S02]  /*06e0*/  LOP3.LUT R6, R4.reuse, R7, RZ, 0x3c, !PT ;  /* 0x0000000704067212 */ /* 0x040fe400078e3cff */
[----:B------:R-:W-:-:S02]  /*06f0*/  LOP3.LUT R7, R4, R9, RZ, 0x3c, !PT ;  /* 0x0000000904077212 */ /* 0x000fc400078e3cff */
[----:B------:R-:W-:Y:S02]  /*0700*/  SHF.R.U32.HI R8, RZ, 0x1e, R8 ;  /* 0x0000001eff087819 */ /* 0x000fe40000011608 */
[----:B------:R-:W0:Y:S01]  /*0710*/  I2F.F64.S64 R4, R6 ;  /* 0x0000000600047312 */ /* 0x000e220000301c00 */
[C---:B------:R-:W-:Y:S02]  /*0720*/  LOP3.LUT R0, R9.reuse, R0, RZ, 0x3c, !PT ;  /* 0x0000000009007212 */ /* 0x040fe400078e3cff */
[----:B------:R-:W-:Y:S02]  /*0730*/  LEA.HI R9, R9, R8, RZ, 0x1 ;  /* 0x0000000809097211 */ /* 0x000fe400078f08ff */
[----:B------:R-:W-:-:S03]  /*0740*/  ISETP.GE.AND P1, PT, R0, RZ, PT ;  /* 0x000000ff0000720c */ /* 0x000fc60003f26270 */
[----:B------:R-:W-:-:S04]  /*0750*/  IMAD.MOV R0, RZ, RZ, -R9 ;  /* 0x000000ffff007224 */ /* 0x000fc800078e0a09 */
[----:B------:R-:W-:Y:S01]  /*0760*/  @!P0 IMAD.MOV.U32 R9, RZ, RZ, R0 ;  /* 0x000000ffff098224 */ /* 0x000fe200078e0000 */
[----:B0-----:R-:W-:-:S10]  /*0770*/  DMUL R4, R4, UR4 ;  /* 0x0000000404047c28 */ /* 0x001fd40008000000 */
[----:B------:R-:W0:Y:S02]  /*0780*/  F2F.F32.F64 R4, R4 ;  /* 0x0000000400047310 */ /* 0x000e240000301000 */
[----:B0-----:R-:W-:-:S07]  /*0790*/  FSEL R7, -R4, R4, !P1 ;  /* 0x0000000404077208 */ /* 0x001fce0004800100 */
.L_x_1:
[----:B------:R-:W-:Y:S05]  /*07a0*/  BSYNC.RECONVERGENT B0 ;  /* 0x0000000000007941 */ /* 0x000fea0003800200 */
.L_x_0:
[----:B------:R-:W-:Y:S01]  /*07b0*/  LOP3.LUT R4, R9, 0x1, RZ, 0xc0, !PT ;  /* 0x0000000109047812 */ /* 0x000fe200078ec0ff */
[----:B------:R-:W-:Y:S02]  /*07c0*/  IMAD.MOV.U32 R0, RZ, RZ, 0x37cbac00 ;  /* 0x37cbac00ff007424 */ /* 0x000fe400078e00ff */
[----:B------:R-:W-:Y:S01]  /*07d0*/  FMUL R5, R7, R7 ;  /* 0x0000000707057220 */ /* 0x000fe20000400000 */
[----:B------:R-:W0:Y:S01]  /*07e0*/  LDCU.64 UR4, c[0x0][0x388] ;  /* 0x00007100ff0477ac */ /* 0x000e220008000a00 */
[----:B------:R-:W-:Y:S01]  /*07f0*/  ISETP.NE.U32.AND P0, PT, R4, 0x1, PT ;  /* 0x000000010400780c */ /* 0x000fe20003f05070 */
[----:B------:R-:W-:Y:S02]  /*0800*/  IMAD.MOV.U32 R4, RZ, RZ, 0x3d2aaabb ;  /* 0x3d2aaabbff047424 */ /* 0x000fe400078e00ff */
[----:B------:R-:W-:Y:S01]  /*0810*/  FFMA R0, R5, R0, -0.0013887860113754868507 ;  /* 0xbab607ed05007423 */ /* 0x000fe20000000000 */
[----:B------:R-:W-:Y:S01]  /*0820*/  IMAD.MOV.U32 R6, RZ, RZ, 0x3effffff ;  /* 0x3effffffff067424 */ /* 0x000fe200078e00ff */
[----:B------:R-:W-:-:S02]  /*0830*/  LOP3.LUT P1, RZ, R9, 0x2, RZ, 0xc0, !PT ;  /* 0x0000000209ff7812 */ /* 0x000fc4000782c0ff */
[----:B------:R-:W-:Y:S02]  /*0840*/  FSEL R4, R4, 0.0083327032625675201416, !P0 ;  /* 0x3c0885e404047808 */ /* 0x000fe40004000000 */
[----:B------:R-:W-:Y:S02]  /*0850*/  FSEL R0, R0, -0.00019574658654164522886, !P0 ;  /* 0xb94d415300007808 */ /* 0x000fe40004000000 */
[----:B------:R-:W-:-:S03]  /*0860*/  FSEL R9, -R6, -0.16666662693023681641, !P0 ;  /* 0xbe2aaaa806097808 */ /* 0x000fc60004000100 */
[----:B------:R-:W-:Y:S01]  /*0870*/  FFMA R4, R5, R0, R4 ;  /* 0x0000000005047223 */ /* 0x000fe20000000004 */
[----:B------:R-:W-:-:S03]  /*0880*/  FSEL R0, R7, 1, P0 ;  /* 0x3f80000007007808 */ /* 0x000fc60000000000 */
[----:B------:R-:W-:Y:S01]  /*0890*/  FFMA R9, R5, R4, R9 ;  /* 0x0000000405097223 */ /* 0x000fe20000000009 */
[----:B0-----:R-:W-:Y:S01]  /*08a0*/  IADD3 R4, P0, PT, R3, UR4, RZ ;  /* 0x0000000403047c10 */ /* 0x001fe2000ff1e0ff */
[----:B------:R-:W-:-:S04]  /*08b0*/  FFMA R5, R5, R0, RZ ;  /* 0x0000000005057223 */ /* 0x000fc800000000ff */
[----:B------:R-:W-:Y:S01]  /*08c0*/  FFMA R9, R5, R9, R0 ;  /* 0x0000000905097223 */ /* 0x000fe20000000000 */
[----:B------:R-:W-:-:S03]  /*08d0*/  IADD3.X R5, PT, PT, R2, UR5, RZ, P0, !PT ;  /* 0x0000000502057c10 */ /* 0x000fc600087fe4ff */
[----:B------:R-:W-:-:S05]  /*08e0*/  @P1 FADD R9, RZ, -R9 ;  /* 0x80000009ff091221 */ /* 0x000fca0000000000 */
[----:B------:R-:W-:Y:S01]  /*08f0*/  STG.E desc[UR6][R4.64], R9 ;  /* 0x0000000904007986 */ /* 0x000fe2000c101906 */
[----:B------:R-:W-:Y:S05]  /*0900*/  EXIT ;  /* 0x000000000000794d */ /* 0x000fea0003800000 */
.L_x_5:
[----:B------:R-:W-:-:S00]  /*0910*/  BRA `(.L_x_5) ;  /* 0xfffffffc00fc7947 */ /* 0x000fc0000383ffff */
[----:B------:R-:W-:-:S00]  /*0920*/  NOP ;  /* 0x0000000000007918 */ /* 0x000fc00000000000 */
        /* <DEDUP_REMOVED lines=13> */
.L_x_6:


//--------------------- .nv.global.init           --------------------------
	.section	.nv.global.init,"aw",@progbits
	.align	4
.nv.global.init:
	.type		__cudart_i2opi_f,@object
	.size		__cudart_i2opi_f,(.L_0 - __cudart_i2opi_f)
__cudart_i2opi_f:
        /*0000*/ 	.byte	0x41, 0x90, 0x43, 0x3c, 0x99, 0x95, 0x62, 0xdb, 0xc0, 0xdd, 0x34, 0xf5, 0xd1, 0x57, 0x27, 0xfc
        /*0010*/ 	.byte	0x29, 0x15, 0x44, 0x4e, 0x6e, 0x83, 0xf9, 0xa2
.L_0:


//--------------------- .nv.shared.reserved.0     --------------------------
	.section	.nv.shared.reserved.0,"aw",@nobits
	.weak		__nv_reservedSMEM_offset_0_alias
	.size		__nv_reservedSMEM_offset_0_alias, 0, 64
	.other		__nv_reservedSMEM_offset_0_alias,@"STO_CUDA_RESERVED_SHARED STV_DEFAULT"
__nv_reservedSMEM_offset_0_alias:
	.zero		0
	.zero		64


//--------------------- .nv.constant0._Z4sinePfS_i --------------------------
	.section	.nv.constant0._Z4sinePfS_i,"a",@progbits
	.sectionflags	@""
	.align	4
.nv.constant0._Z4sinePfS_i:
	.zero		916


//--------------------- SYMBOLS --------------------------

	.type		.nv.reservedSmem.offset0,@object
	.size		.nv.reservedSmem.offset0,0x4
